	.headerflags	@"EF_CUDA_TEXMODE_UNIFIED EF_CUDA_64BIT_ADDRESS EF_CUDA_SM75 EF_CUDA_VIRTUAL_SM(EF_CUDA_SM75)"
	.elftype	@"ET_EXEC"


//--------------------- .nv.info                  --------------------------
	.section	.nv.info,"",@"SHT_CUDA_INFO"
	.align	4


	//----- nvinfo : EIATTR_MAX_STACK_SIZE
	.align		4
        /*0000*/ 	.byte	0x04, 0x23
        /*0002*/ 	.short	(.L_1 - .L_0)
	.align		4
.L_0:
        /*0004*/ 	.word	index@(regWithoutBankConflict)
        /*0008*/ 	.word	0x00000000


	//----- nvinfo : EIATTR_MIN_STACK_SIZE
	.align		4
.L_1:
        /*000c*/ 	.byte	0x04, 0x12
        /*000e*/ 	.short	(.L_3 - .L_2)
	.align		4
.L_2:
        /*0010*/ 	.word	index@(regWithoutBankConflict)
        /*0014*/ 	.word	0x00000000


	//----- nvinfo : EIATTR_FRAME_SIZE
	.align		4
.L_3:
        /*0018*/ 	.byte	0x04, 0x11
        /*001a*/ 	.short	(.L_5 - .L_4)
	.align		4
.L_4:
        /*001c*/ 	.word	index@(regWithoutBankConflict)
        /*0020*/ 	.word	0x00000000
.L_5:


//--------------------- .nv.info.regWithoutBankConflict --------------------------
	.section	.nv.info.regWithoutBankConflict,"",@"SHT_CUDA_INFO"
	.align	4


	//----- nvinfo : EIATTR_PARAM_CBANK
	.align		4
        /*0000*/ 	.byte	0x04, 0x0a
        /*0002*/ 	.short	(.L_7 - .L_6)
	.align		4
.L_6:
        /*0004*/ 	.word	index@(regWithoutBankConflict)
        /*0008*/ 	.short	0x0160
        /*000a*/ 	.short	0x0018


	//----- nvinfo : EIATTR_CBANK_PARAM_SIZE
	.align		4
.L_7:
        /*000c*/ 	.byte	0x03, 0x19
        /*000e*/ 	.short	0x0018


	//----- nvinfo : EIATTR_KPARAM_INFO
	.align		4
        /*0010*/ 	.byte	0x04, 0x17
        /*0012*/ 	.short	(.L_9 - .L_8)
.L_8:
        /*0014*/ 	.word	0x00000000
        /*0018*/ 	.short	0x0002
        /*001a*/ 	.short	0x0010
        /*001c*/ 	.byte	0x00, 0xf0, 0x21, 0x00


	//----- nvinfo : EIATTR_KPARAM_INFO
	.align		4
.L_9:
        /*0020*/ 	.byte	0x04, 0x17
        /*0022*/ 	.short	(.L_11 - .L_10)
.L_10:
        /*0024*/ 	.word	0x00000000
        /*0028*/ 	.short	0x0001
        /*002a*/ 	.short	0x0008
        /*002c*/ 	.byte	0x00, 0xf0, 0x21, 0x00


	//----- nvinfo : EIATTR_KPARAM_INFO
	.align		4
.L_11:
        /*0030*/ 	.byte	0x04, 0x17
        /*0032*/ 	.short	(.L_13 - .L_12)
.L_12:
        /*0034*/ 	.word	0x00000000
        /*0038*/ 	.short	0x0000
        /*003a*/ 	.short	0x0000
        /*003c*/ 	.byte	0x00, 0xf0, 0x21, 0x00


	//----- nvinfo : EIATTR_MAXREG_COUNT
	.align		4
.L_13:
        /*0040*/ 	.byte	0x03, 0x1b
        /*0042*/ 	.short	0x00ff


	//----- nvinfo : EIATTR_EXIT_INSTR_OFFSETS
	.align		4
        /*0044*/ 	.byte	0x04, 0x1c
        /*0046*/ 	.short	(.L_15 - .L_14)


	//   ....[0]....
.L_14:
        /*0048*/ 	.word	0x00000490
.L_15:


//--------------------- .nv.constant0.regWithoutBankConflict --------------------------
	.section	.nv.constant0.regWithoutBankConflict,"a",@progbits
	.align	4
.nv.constant0.regWithoutBankConflict:
	.zero		376


//--------------------- .text.regWithoutBankConflict --------------------------
	.section	.text.regWithoutBankConflict,"ax",@progbits
	.sectionflags	@"SHF_BARRIERS=1"
	.sectioninfo	@"SHI_REGISTERS=79"
	.align	128
        .global         regWithoutBankConflict
        .type           regWithoutBankConflict,@function
        .size           regWithoutBankConflict,(.L_x_1 - regWithoutBankConflict)
        .other          regWithoutBankConflict,@"STO_CUDA_ENTRY STV_DEFAULT"
regWithoutBankConflict:
.text.regWithoutBankConflict:
[----:B------:R-:W-:Y:S02]  /*0000*/  MOV R0, c[0x0][0x160] ;  /* 0x0000580000007a02 */ /* 0x000fe40000000f00 */
[----:B------:R-:W-:Y:S02]  /*0010*/  MOV R1, c[0x0][0x164] ;  /* 0x0000590000017a02 */ /* 0x000fe40000000f00 */
[----:B------:R-:W-:Y:S02]  /*0020*/  MOV R4, c[0x0][0x170] ;  /* 0x00005c0000047a02 */ /* 0x000fe40000000f00 */
[----:B------:R-:W-:Y:S04]  /*0030*/  MOV R5, c[0x0][0x174] ;  /* 0x00005d0000057a02 */ /* 0x000fe80000000f00 */
[----:B------:R-:W-:Y:S04]  /*0040*/  CS2R.32 R6, SR_CLOCKLO ;  /* 0x0000000000067805 */ /* 0x000fe80000005000 */
[----:B------:R-:W-:Y:S01]  /*0050*/  FFMA R10, R10, R11, R10 ;  /* 0x0000000b0a0a7223 */ /* 0x000fe2000000000a */
        /* <DEDUP_REMOVED lines=63> */
[----:B------:R-:W0:Y:S02]  /*0450*/  CS2R.32 R7, SR_CLOCKLO ;  /* 0x0000000000077805 */ /* 0x000e240000005000 */
[----:B------:R-:W-:Y:S02]  /*0460*/  BAR.SYNC 0x0 ;  /* 0x0000000000007b1d */ /* 0x000fe40000000000 */
[----:B------:R-:W-:Y:S04]  /*0470*/  IADD3 R8, R7, -R6, RZ ;  /* 0x8000000607087210 */ /* 0x000fe80007ffe0ff */
[----:B------:R-:W-:Y:S04]  /*0480*/  STG.E.SYS [R4], R8 ;  /* 0x0000000804007386 */ /* 0x000fe8000010e900 */
[----:B------:R-:W-:Y:S02]  /*0490*/  EXIT ;  /* 0x000000000000794d */ /* 0x000fe40003800000 */
.L_x_0:
[----:B------:R-:W-:-:S00]  /*04a0*/  BRA `(.L_x_0) ;  /* 0xfffffff000007947 */ /* 0x000fc0000383ffff */
[----:B------:R-:W-:-:S00]  /*04b0*/  NOP ;  /* 0x0000000000007918 */ /* 0x000fc00000000000 */
[----:B------:R-:W-:-:S00]  /*04c0*/  NOP ;  /* 0x0000000000007918 */ /* 0x000fc00000000000 */
[----:B------:R-:W-:-:S00]  /*04d0*/  NOP ;  /* 0x0000000000007918 */ /* 0x000fc00000000000 */
[----:B------:R-:W-:-:S00]  /*04e0*/  NOP ;  /* 0x0000000000007918 */ /* 0x000fc00000000000 */
[----:B------:R-:W-:-:S00]  /*04f0*/  NOP ;  /* 0x0000000000007918 */ /* 0x000fc00000000000 */
.L_x_1:
